//
// Generated by NVIDIA NVVM Compiler
//
// Compiler Build ID: CL-36424714
// Cuda compilation tools, release 13.0, V13.0.88
// Based on NVVM 20.0.0
//

.version 9.0
.target sm_100
.address_size 64

	// .globl	_Z12stencil_cudaPfS_S_iii

.visible .entry _Z12stencil_cudaPfS_S_iii(
	.param .u64 .ptr .align 1 _Z12stencil_cudaPfS_S_iii_param_0,
	.param .u64 .ptr .align 1 _Z12stencil_cudaPfS_S_iii_param_1,
	.param .u64 .ptr .align 1 _Z12stencil_cudaPfS_S_iii_param_2,
	.param .u32 _Z12stencil_cudaPfS_S_iii_param_3,
	.param .u32 _Z12stencil_cudaPfS_S_iii_param_4,
	.param .u32 _Z12stencil_cudaPfS_S_iii_param_5
)
{
	.reg .pred 	%p<9>;
	.reg .b32 	%r<59>;
	.reg .b32 	%f<55>;
	.reg .b64 	%rd<60>;
	.reg .b64 	%fd<10>;

	ld.param.u64 	%rd6, [_Z12stencil_cudaPfS_S_iii_param_0];
	ld.param.u64 	%rd7, [_Z12stencil_cudaPfS_S_iii_param_1];
	ld.param.u64 	%rd8, [_Z12stencil_cudaPfS_S_iii_param_2];
	ld.param.u32 	%r28, [_Z12stencil_cudaPfS_S_iii_param_3];
	ld.param.u32 	%r30, [_Z12stencil_cudaPfS_S_iii_param_5];
	cvta.to.global.u64 	%rd1, %rd8;
	setp.lt.s32 	%p1, %r30, 1;
	@%p1 bra 	$L__BB0_12;
	ld.param.u32 	%r44, [_Z12stencil_cudaPfS_S_iii_param_4];
	min.s32 	%r31, %r28, %r44;
	setp.lt.s32 	%p2, %r31, 3;
	@%p2 bra 	$L__BB0_12;
	cvta.to.global.u64 	%rd59, %rd7;
	cvta.to.global.u64 	%rd58, %rd6;
	shl.b32 	%r1, %r28, 1;
	mov.b32 	%r48, 0;
$L__BB0_3:
	mov.u64 	%rd4, %rd58;
	mov.b32 	%r49, 1;
$L__BB0_4:
	ld.param.u32 	%r45, [_Z12stencil_cudaPfS_S_iii_param_4];
	setp.eq.s32 	%p3, %r45, 3;
	mov.b32 	%r58, 1;
	@%p3 bra 	$L__BB0_8;
	ld.param.u32 	%r46, [_Z12stencil_cudaPfS_S_iii_param_4];
	and.b32  	%r36, %r46, 2147483646;
	neg.s32 	%r57, %r36;
	add.s32 	%r52, %r1, %r49;
	mad.lo.s32 	%r51, %r28, 3, %r49;
	add.s32 	%r50, %r28, %r49;
	mov.b32 	%r56, 2;
	mov.u32 	%r53, %r28;
	mov.u32 	%r54, %r1;
	mov.u32 	%r55, %r49;
$L__BB0_6:
	mul.wide.u32 	%rd9, %r50, 4;
	add.s64 	%rd10, %rd4, %rd9;
	ld.global.f32 	%f1, [%rd10];
	cvt.f64.f32 	%fd1, %f1;
	mul.wide.s32 	%rd11, %r50, 4;
	add.s64 	%rd12, %rd4, %rd11;
	ld.global.f32 	%f2, [%rd12+-4];
	sub.f32 	%f3, %f2, %f1;
	add.s64 	%rd13, %rd1, %rd11;
	ld.global.f32 	%f4, [%rd13+-4];
	cvt.u64.u32 	%rd14, %r53;
	cvt.u64.u32 	%rd15, %r49;
	add.s64 	%rd16, %rd15, %rd14;
	shl.b64 	%rd17, %rd16, 2;
	add.s64 	%rd18, %rd4, %rd17;
	ld.global.f32 	%f5, [%rd18+4];
	sub.f32 	%f6, %f5, %f1;
	add.s64 	%rd19, %rd1, %rd17;
	ld.global.f32 	%f7, [%rd19+4];
	mul.f32 	%f8, %f6, %f7;
	fma.rn.f32 	%f9, %f3, %f4, %f8;
	mul.wide.s32 	%rd20, %r55, 4;
	add.s64 	%rd21, %rd4, %rd20;
	ld.global.f32 	%f10, [%rd21];
	sub.f32 	%f11, %f10, %f1;
	add.s64 	%rd22, %rd1, %rd20;
	ld.global.f32 	%f12, [%rd22];
	fma.rn.f32 	%f13, %f11, %f12, %f9;
	mul.wide.u32 	%rd23, %r52, 4;
	add.s64 	%rd24, %rd4, %rd23;
	ld.global.f32 	%f14, [%rd24];
	sub.f32 	%f15, %f14, %f1;
	add.s64 	%rd25, %rd1, %rd23;
	ld.global.f32 	%f16, [%rd25];
	fma.rn.f32 	%f17, %f15, %f16, %f13;
	cvt.f64.f32 	%fd2, %f17;
	fma.rn.f64 	%fd3, %fd2, 0d3FC999999999999A, %fd1;
	cvt.rn.f32.f64 	%f18, %fd3;
	add.s64 	%rd26, %rd59, %rd9;
	st.global.f32 	[%rd26], %f18;
	ld.global.f32 	%f19, [%rd24];
	cvt.f64.f32 	%fd4, %f19;
	mul.wide.u32 	%rd27, %r28, 4;
	add.s64 	%rd28, %rd12, %rd27;
	ld.global.f32 	%f20, [%rd28+-4];
	sub.f32 	%f21, %f20, %f19;
	add.s64 	%rd29, %rd13, %rd27;
	ld.global.f32 	%f22, [%rd29+-4];
	cvt.u64.u32 	%rd30, %r54;
	add.s64 	%rd31, %rd15, %rd30;
	shl.b64 	%rd32, %rd31, 2;
	add.s64 	%rd33, %rd4, %rd32;
	ld.global.f32 	%f23, [%rd33+4];
	sub.f32 	%f24, %f23, %f19;
	add.s64 	%rd34, %rd1, %rd32;
	ld.global.f32 	%f25, [%rd34+4];
	mul.f32 	%f26, %f24, %f25;
	fma.rn.f32 	%f27, %f21, %f22, %f26;
	ld.global.f32 	%f28, [%rd10];
	sub.f32 	%f29, %f28, %f19;
	add.s64 	%rd35, %rd1, %rd9;
	ld.global.f32 	%f30, [%rd35];
	fma.rn.f32 	%f31, %f29, %f30, %f27;
	mul.wide.u32 	%rd36, %r51, 4;
	add.s64 	%rd37, %rd4, %rd36;
	ld.global.f32 	%f32, [%rd37];
	sub.f32 	%f33, %f32, %f19;
	add.s64 	%rd38, %rd1, %rd36;
	ld.global.f32 	%f34, [%rd38];
	fma.rn.f32 	%f35, %f33, %f34, %f31;
	cvt.f64.f32 	%fd5, %f35;
	fma.rn.f64 	%fd6, %fd5, 0d3FC999999999999A, %fd4;
	cvt.rn.f32.f64 	%f36, %fd6;
	add.s64 	%rd39, %rd59, %rd23;
	st.global.f32 	[%rd39], %f36;
	add.s32 	%r57, %r57, 2;
	add.s32 	%r56, %r56, 2;
	add.s32 	%r55, %r55, %r1;
	add.s32 	%r54, %r54, %r1;
	add.s32 	%r53, %r53, %r1;
	add.s32 	%r52, %r52, %r1;
	add.s32 	%r51, %r51, %r1;
	add.s32 	%r50, %r50, %r1;
	setp.ne.s32 	%p4, %r57, -2;
	@%p4 bra 	$L__BB0_6;
	add.s32 	%r58, %r56, -1;
$L__BB0_8:
	ld.param.u32 	%r47, [_Z12stencil_cudaPfS_S_iii_param_4];
	and.b32  	%r37, %r47, 1;
	setp.eq.b32 	%p5, %r37, 1;
	not.pred 	%p6, %p5;
	@%p6 bra 	$L__BB0_10;
	mul.lo.s32 	%r38, %r58, %r28;
	add.s32 	%r39, %r38, %r49;
	mul.wide.u32 	%rd40, %r39, 4;
	add.s64 	%rd41, %rd4, %rd40;
	ld.global.f32 	%f37, [%rd41];
	cvt.f64.f32 	%fd7, %f37;
	mul.wide.s32 	%rd42, %r39, 4;
	add.s64 	%rd43, %rd4, %rd42;
	ld.global.f32 	%f38, [%rd43+-4];
	sub.f32 	%f39, %f38, %f37;
	add.s64 	%rd44, %rd1, %rd42;
	ld.global.f32 	%f40, [%rd44+-4];
	cvt.u64.u32 	%rd45, %r38;
	cvt.u64.u32 	%rd46, %r49;
	add.s64 	%rd47, %rd46, %rd45;
	shl.b64 	%rd48, %rd47, 2;
	add.s64 	%rd49, %rd4, %rd48;
	ld.global.f32 	%f41, [%rd49+4];
	sub.f32 	%f42, %f41, %f37;
	add.s64 	%rd50, %rd1, %rd48;
	ld.global.f32 	%f43, [%rd50+4];
	mul.f32 	%f44, %f42, %f43;
	fma.rn.f32 	%f45, %f39, %f40, %f44;
	sub.s32 	%r40, %r38, %r28;
	add.s32 	%r41, %r40, %r49;
	mul.wide.s32 	%rd51, %r41, 4;
	add.s64 	%rd52, %rd4, %rd51;
	ld.global.f32 	%f46, [%rd52];
	sub.f32 	%f47, %f46, %f37;
	add.s64 	%rd53, %rd1, %rd51;
	ld.global.f32 	%f48, [%rd53];
	fma.rn.f32 	%f49, %f47, %f48, %f45;
	add.s32 	%r42, %r39, %r28;
	mul.wide.u32 	%rd54, %r42, 4;
	add.s64 	%rd55, %rd4, %rd54;
	ld.global.f32 	%f50, [%rd55];
	sub.f32 	%f51, %f50, %f37;
	add.s64 	%rd56, %rd1, %rd54;
	ld.global.f32 	%f52, [%rd56];
	fma.rn.f32 	%f53, %f51, %f52, %f49;
	cvt.f64.f32 	%fd8, %f53;
	fma.rn.f64 	%fd9, %fd8, 0d3FC999999999999A, %fd7;
	cvt.rn.f32.f64 	%f54, %fd9;
	add.s64 	%rd57, %rd59, %rd40;
	st.global.f32 	[%rd57], %f54;
$L__BB0_10:
	add.s32 	%r43, %r28, -2;
	setp.ne.s32 	%p7, %r49, %r43;
	add.s32 	%r49, %r49, 1;
	@%p7 bra 	$L__BB0_4;
	add.s32 	%r48, %r48, 1;
	setp.ne.s32 	%p8, %r48, %r30;
	mov.u64 	%rd58, %rd59;
	mov.u64 	%rd59, %rd4;
	@%p8 bra 	$L__BB0_3;
$L__BB0_12:
	ret;

}


// ===== COMPILED SASS (sm_100) =====

	.target	sm_100

	.elftype	@"ET_EXEC"


//--------------------- .note.nv.tkinfo           --------------------------
	.section	.note.nv.tkinfo,"",@"SHT_NOTE"
	.sectionflags	@"SHF_NOTE_NV_TKINFO"
	.tkinfo
        /*0018*/ 	.word	0x00000002
        /*0030*/ 	.string	""
        /*0030*/ 	.string	"ptxas"
        /*0030*/ 	.string	"Cuda compilation tools, release 13.0, V13.0.88"
        /*0030*/ 	.string	"Build cuda_13.0.r13.0/compiler.36424714_0"
        /*0030*/ 	.string	"-arch sm_100 -m 64 "



//--------------------- .note.nv.cuinfo           --------------------------
	.section	.note.nv.cuinfo,"",@"SHT_NOTE"
	.sectionflags	@"SHF_NOTE_NV_CUINFO"
        /*0018*/ 	.short	0x0002
        /*001a*/ 	.short	0x0064
        /*001c*/ 	.short	0x0082
	.zero		2


//--------------------- .nv.info                  --------------------------
	.section	.nv.info,"",@"SHT_CUDA_INFO"
	.align	4


	//----- nvinfo : EIATTR_REGCOUNT
	.align		4
        /*0000*/ 	.byte	0x04, 0x2f
        /*0002*/ 	.short	(.L_1 - .L_0)
	.align		4
.L_0:
        /*0004*/ 	.word	index@(_Z12stencil_cudaPfS_S_iii)
        /*0008*/ 	.word	0x00000020


	//----- nvinfo : EIATTR_FRAME_SIZE
	.align		4
.L_1:
        /*000c*/ 	.byte	0x04, 0x11
        /*000e*/ 	.short	(.L_3 - .L_2)
	.align		4
.L_2:
        /*0010*/ 	.word	index@(_Z12stencil_cudaPfS_S_iii)
        /*0014*/ 	.word	0x00000000


	//----- nvinfo : EIATTR_MIN_STACK_SIZE
	.align		4
.L_3:
        /*0018*/ 	.byte	0x04, 0x12
        /*001a*/ 	.short	(.L_5 - .L_4)
	.align		4
.L_4:
        /*001c*/ 	.word	index@(_Z12stencil_cudaPfS_S_iii)
        /*0020*/ 	.word	0x00000000
.L_5:


//--------------------- .nv.compat                --------------------------
	.section	.nv.compat,"",@"SHT_CUDA_COMPAT_INFO"
	.align	4
        /*0000*/ 	.byte	0x02, 0x09, 0x00, 0x00, 0x02, 0x02, 0x01, 0x00, 0x02, 0x05, 0x05, 0x00, 0x03, 0x07, 0x01, 0x01
        /*0010*/ 	.byte	0x02, 0x03, 0x00, 0x00, 0x02, 0x06, 0x01, 0x00, 0x04, 0x0b, 0x08, 0x00, 0x01, 0x00, 0x00, 0x00
        /*0020*/ 	.byte	0x00, 0x00, 0x00, 0x00


//--------------------- .nv.info._Z12stencil_cudaPfS_S_iii --------------------------
	.section	.nv.info._Z12stencil_cudaPfS_S_iii,"",@"SHT_CUDA_INFO"
	.sectionflags	@""
	.align	4


	//----- nvinfo : EIATTR_CUDA_API_VERSION
	.align		4
        /*0000*/ 	.byte	0x04, 0x37
        /*0002*/ 	.short	(.L_7 - .L_6)
.L_6:
        /*0004*/ 	.word	0x00000082


	//----- nvinfo : EIATTR_KPARAM_INFO
	.align		4
.L_7:
        /*0008*/ 	.byte	0x04, 0x17
        /*000a*/ 	.short	(.L_9 - .L_8)
.L_8:
        /*000c*/ 	.word	0x00000000
        /*0010*/ 	.short	0x0005
        /*0012*/ 	.short	0x0020
        /*0014*/ 	.byte	0x00, 0xf0, 0x11, 0x00


	//----- nvinfo : EIATTR_KPARAM_INFO
	.align		4
.L_9:
        /*0018*/ 	.byte	0x04, 0x17
        /*001a*/ 	.short	(.L_11 - .L_10)
.L_10:
        /*001c*/ 	.word	0x00000000
        /*0020*/ 	.short	0x0004
        /*0022*/ 	.short	0x001c
        /*0024*/ 	.byte	0x00, 0xf0, 0x11, 0x00


	//----- nvinfo : EIATTR_KPARAM_INFO
	.align		4
.L_11:
        /*0028*/ 	.byte	0x04, 0x17
        /*002a*/ 	.short	(.L_13 - .L_12)
.L_12:
        /*002c*/ 	.word	0x00000000
        /*0030*/ 	.short	0x0003
        /*0032*/ 	.short	0x0018
        /*0034*/ 	.byte	0x00, 0xf0, 0x11, 0x00


	//----- nvinfo : EIATTR_KPARAM_INFO
	.align		4
.L_13:
        /*0038*/ 	.byte	0x04, 0x17
        /*003a*/ 	.short	(.L_15 - .L_14)
.L_14:
        /*003c*/ 	.word	0x00000000
        /*0040*/ 	.short	0x0002
        /*0042*/ 	.short	0x0010
        /*0044*/ 	.byte	0x00, 0xf5, 0x21, 0x00


	//----- nvinfo : EIATTR_KPARAM_INFO
	.align		4
.L_15:
        /*0048*/ 	.byte	0x04, 0x17
        /*004a*/ 	.short	(.L_17 - .L_16)
.L_16:
        /*004c*/ 	.word	0x00000000
        /*0050*/ 	.short	0x0001
        /*0052*/ 	.short	0x0008
        /*0054*/ 	.byte	0x00, 0xf5, 0x21, 0x00


	//----- nvinfo : EIATTR_KPARAM_INFO
	.align		4
.L_17:
        /*0058*/ 	.byte	0x04, 0x17
        /*005a*/ 	.short	(.L_19 - .L_18)
.L_18:
        /*005c*/ 	.word	0x00000000
        /*0060*/ 	.short	0x0000
        /*0062*/ 	.short	0x0000
        /*0064*/ 	.byte	0x00, 0xf5, 0x21, 0x00


	//----- nvinfo : EIATTR_SPARSE_MMA_MASK
	.align		4
.L_19:
        /*0068*/ 	.byte	0x03, 0x50
        /*006a*/ 	.short	0x0000


	//----- nvinfo : EIATTR_MAXREG_COUNT
	.align		4
        /*006c*/ 	.byte	0x03, 0x1b
        /*006e*/ 	.short	0x00ff


	//----- nvinfo : EIATTR_MERCURY_ISA_VERSION
	.align		4
        /*0070*/ 	.byte	0x03, 0x5f
        /*0072*/ 	.short	0x0101


	//----- nvinfo : EIATTR_VRC_CTA_INIT_COUNT
	.align		4
        /*0074*/ 	.byte	0x02, 0x4a
	.zero		1
	.zero		1


	//----- nvinfo : EIATTR_EXIT_INSTR_OFFSETS
	.align		4
        /*0078*/ 	.byte	0x04, 0x1c
        /*007a*/ 	.short	(.L_21 - .L_20)


	//   ....[0]....
.L_20:
        /*007c*/ 	.word	0x00000030


	//   ....[1]....
        /*0080*/ 	.word	0x00000070


	//   ....[2]....
        /*0084*/ 	.word	0x00000bc0


	//----- nvinfo : EIATTR_CBANK_PARAM_SIZE
	.align		4
.L_21:
        /*0088*/ 	.byte	0x03, 0x19
        /*008a*/ 	.short	0x0024


	//----- nvinfo : EIATTR_PARAM_CBANK
	.align		4
        /*008c*/ 	.byte	0x04, 0x0a
        /*008e*/ 	.short	(.L_23 - .L_22)
	.align		4
.L_22:
        /*0090*/ 	.word	index@(.nv.constant0._Z12stencil_cudaPfS_S_iii)
        /*0094*/ 	.short	0x0380
        /*0096*/ 	.short	0x0024


	//----- nvinfo : EIATTR_SW_WAR
	.align		4
.L_23:
        /*0098*/ 	.byte	0x04, 0x36
        /*009a*/ 	.short	(.L_25 - .L_24)
.L_24:
        /*009c*/ 	.word	0x00000008
.L_25:


//--------------------- .nv.callgraph             --------------------------
	.section	.nv.callgraph,"",@"SHT_CUDA_CALLGRAPH"
	.align	4
	.sectionentsize	8
	.align		4
        /*0000*/ 	.word	0x00000000
	.align		4
        /*0004*/ 	.word	0xffffffff
	.align		4
        /*0008*/ 	.word	0x00000000
	.align		4
        /*000c*/ 	.word	0xfffffffe
	.align		4
        /*0010*/ 	.word	0x00000000
	.align		4
        /*0014*/ 	.word	0xfffffffd
	.align		4
        /*0018*/ 	.word	0x00000000
	.align		4
        /*001c*/ 	.word	0xfffffffc


//--------------------- .text._Z12stencil_cudaPfS_S_iii --------------------------
	.section	.text._Z12stencil_cudaPfS_S_iii,"ax",@progbits
	.align	128
        .global         _Z12stencil_cudaPfS_S_iii
        .type           _Z12stencil_cudaPfS_S_iii,@function
        .size           _Z12stencil_cudaPfS_S_iii,(.L_x_6 - _Z12stencil_cudaPfS_S_iii)
        .other          _Z12stencil_cudaPfS_S_iii,@"STO_CUDA_ENTRY STV_DEFAULT"
_Z12stencil_cudaPfS_S_iii:
.text._Z12stencil_cudaPfS_S_iii:
[----:B------:R-:W-:Y:S08]  /*0000*/  LDC R1, c[0x0][0x37c] ;  /* 0x0000df00ff017b82 */ /* 0x000ff00000000800 */
[----:B------:R-:W0:Y:S02]  /*0010*/  LDC R0, c[0x0][0x3a0] ;  /* 0x0000e800ff007b82 */ /* 0x000e240000000800 */
[----:B0-----:R-:W-:-:S13]  /*0020*/  ISETP.GE.AND P0, PT, R0, 0x1, PT ;  /* 0x000000010000780c */ /* 0x001fda0003f06270 */
[----:B------:R-:W-:Y:S05]  /*0030*/  @!P0 EXIT ;  /* 0x000000000000894d */ /* 0x000fea0003800000 */
[----:B------:R-:W0:Y:S02]  /*0040*/  LDC.64 R2, c[0x0][0x398] ;  /* 0x0000e600ff027b82 */ /* 0x000e240000000a00 */
[----:B0-----:R-:W-:-:S04]  /*0050*/  VIMNMX R0, PT, PT, R2, R3, PT ;  /* 0x0000000302007248 */ /* 0x001fc80003fe0100 */
[----:B------:R-:W-:-:S13]  /*0060*/  ISETP.GE.AND P0, PT, R0, 0x3, PT ;  /* 0x000000030000780c */ /* 0x000fda0003f06270 */
[----:B------:R-:W-:Y:S05]  /*0070*/  @!P0 EXIT ;  /* 0x000000000000894d */ /* 0x000fea0003800000 */
[----:B------:R-:W0:Y:S01]  /*0080*/  LDC.64 R12, c[0x0][0x380] ;  /* 0x0000e000ff0c7b82 */ /* 0x000e220000000a00 */
[----:B------:R-:W1:Y:S01]  /*0090*/  LDCU.64 UR4, c[0x0][0x388] ;  /* 0x00007100ff0477ac */ /* 0x000e620008000a00 */
[----:B------:R-:W-:Y:S01]  /*00a0*/  SHF.L.U32 R0, R2, 0x1, RZ ;  /* 0x0000000102007819 */ /* 0x000fe200000006ff */
[----:B------:R-:W2:Y:S01]  /*00b0*/  LDCU.64 UR8, c[0x0][0x358] ;  /* 0x00006b00ff0877ac */ /* 0x000ea20008000a00 */
[----:B-1----:R-:W-:Y:S02]  /*00c0*/  MOV R15, UR5 ;  /* 0x00000005000f7c02 */ /* 0x002fe40008000f00 */
[----:B------:R-:W-:Y:S01]  /*00d0*/  MOV R14, UR4 ;  /* 0x00000004000e7c02 */ /* 0x000fe20008000f00 */
[----:B--2---:R-:W-:-:S06]  /*00e0*/  UMOV UR4, URZ ;  /* 0x000000ff00047c82 */ /* 0x004fcc0008000000 */
.L_x_4:
[----:B-1----:R-:W1:Y:S01]  /*00f0*/  LDCU UR5, c[0x0][0x3a0] ;  /* 0x00007400ff0577ac */ /* 0x002e620008000800 */
[----:B------:R-:W-:Y:S01]  /*0100*/  HFMA2 R3, -RZ, RZ, 0, 5.9604644775390625e-08 ;  /* 0x00000001ff037431 */ /* 0x000fe200000001ff */
[----:B0-----:R-:W-:Y:S01]  /*0110*/  MOV R16, R12 ;  /* 0x0000000c00107202 */ /* 0x001fe20000000f00 */
[----:B------:R-:W-:Y:S01]  /*0120*/  UIADD3 UR4, UPT, UPT, UR4, 0x1, URZ ;  /* 0x0000000104047890 */ /* 0x000fe2000fffe0ff */
[----:B------:R-:W-:-:S03]  /*0130*/  MOV R17, R13 ;  /* 0x0000000d00117202 */ /* 0x000fc60000000f00 */
[----:B-1----:R-:W-:-:S11]  /*0140*/  UISETP.NE.AND UP0, UPT, UR4, UR5, UPT ;  /* 0x000000050400728c */ /* 0x002fd6000bf05270 */
.L_x_3:
[----:B0-----:R-:W0:Y:S01]  /*0150*/  LDCU UR6, c[0x0][0x39c] ;  /* 0x00007380ff0677ac */ /* 0x001e220008000800 */
[----:B-1----:R-:W-:Y:S01]  /*0160*/  MOV R5, 0x1 ;  /* 0x0000000100057802 */ /* 0x002fe20000000f00 */
[----:B0-----:R-:W-:-:S09]  /*0170*/  UISETP.NE.AND UP1, UPT, UR6, 0x3, UPT ;  /* 0x000000030600788c */ /* 0x001fd2000bf25270 */
[----:B------:R-:W-:Y:S05]  /*0180*/  BRA.U !UP1, `(.L_x_0) ;  /* 0x00000005099c7547 */ /* 0x000fea000b800000 */
[----:B------:R-:W0:Y:S01]  /*0190*/  LDC R2, c[0x0][0x398] ;  /* 0x0000e600ff027b82 */ /* 0x000e220000000800 */
[----:B------:R-:W1:Y:S01]  /*01a0*/  LDCU UR7, c[0x0][0x398] ;  /* 0x00007300ff0777ac */ /* 0x000e620008000800 */
[----:B------:R-:W-:Y:S01]  /*01b0*/  HFMA2 R8, -RZ, RZ, 0, 1.1920928955078125e-07 ;  /* 0x00000002ff087431 */ /* 0x000fe200000001ff */
[-C--:B------:R-:W-:Y:S01]  /*01c0*/  IADD3 R7, PT, PT, R0, R3.reuse, RZ ;  /* 0x0000000300077210 */ /* 0x080fe20007ffe0ff */
[----:B------:R-:W-:Y:S01]  /*01d0*/  ULOP3.LUT UR5, UR6, 0x7ffffffe, URZ, 0xc0, !UPT ;  /* 0x7ffffffe06057892 */ /* 0x000fe2000f8ec0ff */
[----:B------:R-:W-:Y:S01]  /*01e0*/  MOV R4, R0 ;  /* 0x0000000000047202 */ /* 0x000fe20000000f00 */
[----:B------:R-:W2:Y:S01]  /*01f0*/  LDCU.64 UR10, c[0x0][0x390] ;  /* 0x00007200ff0a77ac */ /* 0x000ea20008000a00 */
[----:B------:R-:W-:Y:S01]  /*0200*/  MOV R9, R3 ;  /* 0x0000000300097202 */ /* 0x000fe20000000f00 */
[----:B------:R-:W-:Y:S01]  /*0210*/  UIADD3 UR5, UPT, UPT, -UR5, URZ, URZ ;  /* 0x000000ff05057290 */ /* 0x000fe2000fffe1ff */
[----:B-1----:R-:W-:Y:S02]  /*0220*/  IMAD.U32 R6, RZ, RZ, UR7 ;  /* 0x00000007ff067e24 */ /* 0x002fe4000f8e00ff */
[----:B0-----:R-:W-:Y:S01]  /*0230*/  IMAD R5, R2, 0x3, R3 ;  /* 0x0000000302057824 */ /* 0x001fe200078e0203 */
[----:B--2---:R-:W-:-:S08]  /*0240*/  IADD3 R11, PT, PT, R3, R2, RZ ;  /* 0x00000002030b7210 */ /* 0x004fd00007ffe0ff */
.L_x_1:
[----:B0-----:R-:W0:Y:S01]  /*0250*/  LDC.64 R18, c[0x0][0x390] ;  /* 0x0000e400ff127b82 */ /* 0x001e220000000a00 */
[----:B------:R-:W-:Y:S01]  /*0260*/  IADD3 R27, P0, PT, R6, R3, RZ ;  /* 0x00000003061b7210 */ /* 0x000fe20007f1e0ff */
[----:B------:R-:W-:-:S03]  /*0270*/  IMAD.WIDE.U32 R24, R11, 0x4, R12 ;  /* 0x000000040b187825 */ /* 0x000fc600078e000c */
[----:B------:R-:W-:Y:S02]  /*0280*/  IADD3.X R10, PT, PT, RZ, RZ, RZ, P0, !PT ;  /* 0x000000ffff0a7210 */ /* 0x000fe400007fe4ff */
[C---:B------:R-:W-:Y:S02]  /*0290*/  SHF.L.U32 R21, R27.reuse, 0x2, RZ ;  /* 0x000000021b157819 */ /* 0x040fe400000006ff */
[----:B------:R-:W-:Y:S02]  /*02a0*/  SHF.L.U64.HI R27, R27, 0x2, R10 ;  /* 0x000000021b1b7819 */ /* 0x000fe4000001020a */
[----:B------:R-:W-:Y:S01]  /*02b0*/  IADD3 R22, P0, PT, R12, R21, RZ ;  /* 0x000000150c167210 */ /* 0x000fe20007f1e0ff */
[----:B------:R-:W-:Y:S01]  /*02c0*/  IMAD.WIDE R28, R11, 0x4, R12 ;  /* 0x000000040b1c7825 */ /* 0x000fe200078e020c */
[----:B------:R-:W-:Y:S01]  /*02d0*/  IADD3 R20, P1, PT, R21, UR10, RZ ;  /* 0x0000000a15147c10 */ /* 0x000fe2000ff3e0ff */
[----:B------:R1:W2:Y:S01]  /*02e0*/  LDG.E R10, desc[UR8][R24.64] ;  /* 0x00000008180a7981 */ /* 0x0002a2000c1e1900 */
[----:B------:R-:W-:-:S02]  /*02f0*/  IADD3.X R23, PT, PT, R13, R27, RZ, P0, !PT ;  /* 0x0000001b0d177210 */ /* 0x000fc400007fe4ff */
[----:B------:R-:W-:Y:S01]  /*0300*/  IADD3.X R21, PT, PT, R27, UR11, RZ, P1, !PT ;  /* 0x0000000b1b157c10 */ /* 0x000fe20008ffe4ff */
[----:B------:R-:W2:Y:S04]  /*0310*/  LDG.E R29, desc[UR8][R28.64+-0x4] ;  /* 0xfffffc081c1d7981 */ /* 0x000ea8000c1e1900 */
[----:B------:R-:W3:Y:S01]  /*0320*/  LDG.E R23, desc[UR8][R22.64+0x4] ;  /* 0x0000040816177981 */ /* 0x000ee2000c1e1900 */
[----:B0-----:R-:W-:-:S03]  /*0330*/  IMAD.WIDE R26, R11, 0x4, R18 ;  /* 0x000000040b1a7825 */ /* 0x001fc600078e0212 */
[----:B------:R-:W4:Y:S04]  /*0340*/  LDG.E R21, desc[UR8][R20.64+0x4] ;  /* 0x0000040814157981 */ /* 0x000f28000c1e1900 */
[----:B------:R0:W5:Y:S01]  /*0350*/  LDG.E R20, desc[UR8][R26.64+-0x4] ;  /* 0xfffffc081a147981 */ /* 0x000162000c1e1900 */
[----:B-1----:R-:W-:-:S06]  /*0360*/  IMAD.WIDE R24, R9, 0x4, R18 ;  /* 0x0000000409187825 */ /* 0x002fcc00078e0212 */
[----:B------:R-:W5:Y:S01]  /*0370*/  LDG.E R24, desc[UR8][R24.64] ;  /* 0x0000000818187981 */ /* 0x000f62000c1e1900 */
[----:B0-----:R-:W-:-:S06]  /*0380*/  IMAD.WIDE R26, R9, 0x4, R12 ;  /* 0x00000004091a7825 */ /* 0x001fcc00078e020c */
[----:B------:R-:W5:Y:S01]  /*0390*/  LDG.E R27, desc[UR8][R26.64] ;  /* 0x000000081a1b7981 */ /* 0x000f62000c1e1900 */
[C---:B--2---:R-:W-:Y:S01]  /*03a0*/  FADD R29, -R10.reuse, R29 ;  /* 0x0000001d0a1d7221 */ /* 0x044fe20000000100 */
[----:B---3--:R-:W-:-:S04]  /*03b0*/  FADD R23, -R10, R23 ;  /* 0x000000170a177221 */ /* 0x008fc80000000100 */
[----:B----4-:R-:W-:-:S04]  /*03c0*/  FMUL R22, R23, R21 ;  /* 0x0000001517167220 */ /* 0x010fc80000400000 */
[----:B-----5:R-:W-:Y:S01]  /*03d0*/  FFMA R29, R29, R20, R22 ;  /* 0x000000141d1d7223 */ /* 0x020fe20000000016 */
[----:B------:R-:W-:-:S04]  /*03e0*/  IMAD.WIDE.U32 R22, R7, 0x4, R12 ;  /* 0x0000000407167825 */ /* 0x000fc800078e000c */
[----:B------:R-:W-:Y:S01]  /*03f0*/  IMAD.WIDE.U32 R20, R7, 0x4, R18 ;  /* 0x0000000407147825 */ /* 0x000fe200078e0012 */
[----:B------:R-:W2:Y:S05]  /*0400*/  LDG.E R25, desc[UR8][R22.64] ;  /* 0x0000000816197981 */ /* 0x000eaa000c1e1900 */
[----:B------:R0:W3:Y:S01]  /*0410*/  LDG.E R20, desc[UR8][R20.64] ;  /* 0x0000000814147981 */ /* 0x0000e2000c1e1900 */
[----:B------:R-:W-:-:S04]  /*0420*/  FADD R28, -R10, R27 ;  /* 0x0000001b0a1c7221 */ /* 0x000fc80000000100 */
[----:B0-----:R-:W-:Y:S02]  /*0430*/  FFMA R21, R28, R24, R29 ;  /* 0x000000181c157223 */ /* 0x001fe4000000001d */
[----:B------:R-:W-:Y:S01]  /*0440*/  F2F.F64.F32 R28, R10 ;  /* 0x0000000a001c7310 */ /* 0x000fe20000201800 */
[----:B------:R-:W-:Y:S01]  /*0450*/  UMOV UR12, 0x9999999a ;  /* 0x9999999a000c7882 */ /* 0x000fe20000000000 */
[----:B------:R-:W-:Y:S01]  /*0460*/  UMOV UR13, 0x3fc99999 ;  /* 0x3fc99999000d7882 */ /* 0x000fe20000000000 */
[----:B--2---:R-:W-:-:S04]  /*0470*/  FADD R24, -R10, R25 ;  /* 0x000000190a187221 */ /* 0x004fc80000000100 */
[----:B---3--:R-:W-:-:S04]  /*0480*/  FFMA R26, R24, R20, R21 ;  /* 0x00000014181a7223 */ /* 0x008fc80000000015 */
[----:B------:R-:W0:Y:S02]  /*0490*/  F2F.F64.F32 R24, R26 ;  /* 0x0000001a00187310 */ /* 0x000e240000201800 */
[----:B0-----:R-:W-:-:S06]  /*04a0*/  DFMA R28, R24, UR12, R28 ;  /* 0x0000000c181c7c2b */ /* 0x001fcc000800001c */
[----:B------:R0:W1:Y:S01]  /*04b0*/  F2F.F32.F64 R27, R28 ;  /* 0x0000001c001b7310 */ /* 0x0000620000301000 */
[----:B------:R-:W-:Y:S01]  /*04c0*/  IADD3 R24, P0, PT, R4, R3, RZ ;  /* 0x0000000304187210 */ /* 0x000fe20007f1e0ff */
[----:B------:R-:W-:-:S03]  /*04d0*/  IMAD.WIDE.U32 R20, R11, 0x4, R14 ;  /* 0x000000040b147825 */ /* 0x000fc600078e000e */
[----:B------:R-:W-:Y:S02]  /*04e0*/  IADD3.X R25, PT, PT, RZ, RZ, RZ, P0, !PT ;  /* 0x000000ffff197210 */ /* 0x000fe400007fe4ff */
[C---:B0-----:R-:W-:Y:S02]  /*04f0*/  SHF.L.U32 R28, R24.reuse, 0x2, RZ ;  /* 0x00000002181c7819 */ /* 0x041fe400000006ff */
[----:B------:R-:W-:Y:S02]  /*0500*/  SHF.L.U64.HI R29, R24, 0x2, R25 ;  /* 0x00000002181d7819 */ /* 0x000fe40000010219 */
[----:B------:R-:W-:Y:S01]  /*0510*/  IADD3 R24, P0, PT, R12, R28, RZ ;  /* 0x0000001c0c187210 */ /* 0x000fe20007f1e0ff */
[----:B-1----:R0:W-:Y:S03]  /*0520*/  STG.E desc[UR8][R20.64], R27 ;  /* 0x0000001b14007986 */ /* 0x0021e6000c101908 */
[----:B------:R-:W-:Y:S01]  /*0530*/  IADD3.X R25, PT, PT, R13, R29, RZ, P0, !PT ;  /* 0x0000001d0d197210 */ /* 0x000fe200007fe4ff */
[----:B------:R1:W2:Y:S01]  /*0540*/  LDG.E R10, desc[UR8][R22.64] ;  /* 0x00000008160a7981 */ /* 0x0002a2000c1e1900 */
[----:B------:R-:W-:Y:S01]  /*0550*/  IADD3 R28, P0, PT, R28, UR10, RZ ;  /* 0x0000000a1c1c7c10 */ /* 0x000fe2000ff1e0ff */
[----:B0-----:R-:W-:-:S04]  /*0560*/  IMAD.WIDE R26, R11, 0x4, R18 ;  /* 0x000000040b1a7825 */ /* 0x001fc800078e0212 */
[----:B------:R-:W-:Y:S01]  /*0570*/  IMAD.WIDE R20, R11, 0x4, R12 ;  /* 0x000000040b147825 */ /* 0x000fe200078e020c */
[----:B------:R-:W-:Y:S01]  /*0580*/  IADD3.X R29, PT, PT, R29, UR11, RZ, P0, !PT ;  /* 0x0000000b1d1d7c10 */ /* 0x000fe200087fe4ff */
[----:B------:R-:W2:Y:S02]  /*0590*/  LDG.E R25, desc[UR8][R24.64+0x4] ;  /* 0x0000040818197981 */ /* 0x000ea4000c1e1900 */
[----:B------:R-:W-:-:S04]  /*05a0*/  IMAD.WIDE.U32 R26, R2, 0x4, R26 ;  /* 0x00000004021a7825 */ /* 0x000fc800078e001a */
[----:B------:R-:W-:Y:S02]  /*05b0*/  IMAD.WIDE.U32 R20, R2, 0x4, R20 ;  /* 0x0000000402147825 */ /* 0x000fe400078e0014 */
[----:B------:R-:W3:Y:S02]  /*05c0*/  LDG.E R26, desc[UR8][R26.64+-0x4] ;  /* 0xfffffc081a1a7981 */ /* 0x000ee4000c1e1900 */
[--C-:B-1----:R-:W-:Y:S02]  /*05d0*/  IMAD.WIDE.U32 R22, R11, 0x4, R12.reuse ;  /* 0x000000040b167825 */ /* 0x102fe400078e000c */
[----:B------:R0:W4:Y:S04]  /*05e0*/  LDG.E R24, desc[UR8][R28.64+0x4] ;  /* 0x000004081c187981 */ /* 0x000128000c1e1900 */
[----:B------:R-:W5:Y:S04]  /*05f0*/  LDG.E R23, desc[UR8][R22.64] ;  /* 0x0000000816177981 */ /* 0x000f68000c1e1900 */
[----:B------:R1:W3:Y:S01]  /*0600*/  LDG.E R27, desc[UR8][R20.64+-0x4] ;  /* 0xfffffc08141b7981 */ /* 0x0002e2000c1e1900 */
[----:B0-----:R-:W-:-:S06]  /*0610*/  IMAD.WIDE.U32 R28, R5, 0x4, R12 ;  /* 0x00000004051c7825 */ /* 0x001fcc00078e000c */
[----:B------:R-:W3:Y:S01]  /*0620*/  LDG.E R29, desc[UR8][R28.64] ;  /* 0x000000081c1d7981 */ /* 0x000ee2000c1e1900 */
[----:B-1----:R-:W-:-:S04]  /*0630*/  IMAD.WIDE.U32 R20, R11, 0x4, R18 ;  /* 0x000000040b147825 */ /* 0x002fc800078e0012 */
[----:B------:R-:W-:Y:S02]  /*0640*/  IMAD.WIDE.U32 R18, R5, 0x4, R18 ;  /* 0x0000000405127825 */ /* 0x000fe400078e0012 */
[----:B------:R-:W3:Y:S04]  /*0650*/  LDG.E R20, desc[UR8][R20.64] ;  /* 0x0000000814147981 */ /* 0x000ee8000c1e1900 */
[----:B------:R-:W3:Y:S01]  /*0660*/  LDG.E R18, desc[UR8][R18.64] ;  /* 0x0000000812127981 */ /* 0x000ee2000c1e1900 */
[----:B------:R-:W-:-:S04]  /*0670*/  UIADD3 UR5, UPT, UPT, UR5, 0x2, URZ ;  /* 0x0000000205057890 */ /* 0x000fc8000fffe0ff */
[----:B------:R-:W-:Y:S01]  /*0680*/  UISETP.NE.AND UP1, UPT, UR5, -0x2, UPT ;  /* 0xfffffffe0500788c */ /* 0x000fe2000bf25270 */
[----:B------:R-:W-:Y:S01]  /*0690*/  VIADD R8, R8, 0x2 ;  /* 0x0000000208087836 */ /* 0x000fe20000000000 */
[C---:B------:R-:W-:Y:S02]  /*06a0*/  IADD3 R4, PT, PT, R0.reuse, R4, RZ ;  /* 0x0000000400047210 */ /* 0x040fe40007ffe0ff */
[C---:B------:R-:W-:Y:S02]  /*06b0*/  IADD3 R6, PT, PT, R0.reuse, R6, RZ ;  /* 0x0000000600067210 */ /* 0x040fe40007ffe0ff */
[C---:B------:R-:W-:Y:S02]  /*06c0*/  IADD3 R9, PT, PT, R0.reuse, R9, RZ ;  /* 0x0000000900097210 */ /* 0x040fe40007ffe0ff */
[C---:B------:R-:W-:Y:S02]  /*06d0*/  IADD3 R5, PT, PT, R0.reuse, R5, RZ ;  /* 0x0000000500057210 */ /* 0x040fe40007ffe0ff */
[----:B------:R-:W-:Y:S01]  /*06e0*/  IADD3 R11, PT, PT, R0, R11, RZ ;  /* 0x0000000b000b7210 */ /* 0x000fe20007ffe0ff */
[----:B--2---:R-:W-:-:S04]  /*06f0*/  FADD R25, -R10, R25 ;  /* 0x000000190a197221 */ /* 0x004fc80000000100 */
[----:B----4-:R-:W-:Y:S01]  /*0700*/  FMUL R24, R25, R24 ;  /* 0x0000001819187220 */ /* 0x010fe20000400000 */
[C---:B-----5:R-:W-:Y:S01]  /*0710*/  FADD R22, -R10.reuse, R23 ;  /* 0x000000170a167221 */ /* 0x060fe20000000100 */
[----:B---3--:R-:W-:-:S04]  /*0720*/  FADD R27, -R10, R27 ;  /* 0x0000001b0a1b7221 */ /* 0x008fc80000000100 */
[----:B------:R-:W-:Y:S01]  /*0730*/  FFMA R27, R27, R26, R24 ;  /* 0x0000001a1b1b7223 */ /* 0x000fe20000000018 */
[----:B------:R-:W-:-:S03]  /*0740*/  FADD R24, -R10, R29 ;  /* 0x0000001d0a187221 */ /* 0x000fc60000000100 */
[----:B------:R-:W-:-:S04]  /*0750*/  FFMA R27, R22, R20, R27 ;  /* 0x00000014161b7223 */ /* 0x000fc8000000001b */
[----:B------:R-:W-:Y:S01]  /*0760*/  FFMA R24, R24, R18, R27 ;  /* 0x0000001218187223 */ /* 0x000fe2000000001b */
[----:B------:R-:W-:Y:S08]  /*0770*/  F2F.F64.F32 R20, R10 ;  /* 0x0000000a00147310 */ /* 0x000ff00000201800 */
[----:B------:R-:W0:Y:S02]  /*0780*/  F2F.F64.F32 R18, R24 ;  /* 0x0000001800127310 */ /* 0x000e240000201800 */
[----:B0-----:R-:W-:-:S10]  /*0790*/  DFMA R20, R18, UR12, R20 ;  /* 0x0000000c12147c2b */ /* 0x001fd40008000014 */
[----:B------:R-:W0:Y:S01]  /*07a0*/  F2F.F32.F64 R21, R20 ;  /* 0x0000001400157310 */ /* 0x000e220000301000 */
[----:B------:R-:W-:-:S05]  /*07b0*/  IMAD.WIDE.U32 R18, R7, 0x4, R14 ;  /* 0x0000000407127825 */ /* 0x000fca00078e000e */
[----:B0-----:R0:W-:Y:S01]  /*07c0*/  STG.E desc[UR8][R18.64], R21 ;  /* 0x0000001512007986 */ /* 0x0011e2000c101908 */
[----:B------:R-:W-:Y:S01]  /*07d0*/  IADD3 R7, PT, PT, R0, R7, RZ ;  /* 0x0000000700077210 */ /* 0x000fe20007ffe0ff */
[----:B------:R-:W-:Y:S06]  /*07e0*/  BRA.U UP1, `(.L_x_1) ;  /* 0xfffffff901987547 */ /* 0x000fec000b83ffff */
[----:B------:R-:W-:-:S07]  /*07f0*/  IADD3 R5, PT, PT, R8, -0x1, RZ ;  /* 0xffffffff08057810 */ /* 0x000fce0007ffe0ff */
.L_x_0:
[----:B------:R-:W-:-:S04]  /*0800*/  ULOP3.LUT UR5, UR6, 0x1, URZ, 0xc0, !UPT ;  /* 0x0000000106057892 */ /* 0x000fc8000f8ec0ff */
[----:B------:R-:W-:-:S09]  /*0810*/  UISETP.NE.U32.AND UP1, UPT, UR5, 0x1, UPT ;  /* 0x000000010500788c */ /* 0x000fd2000bf25070 */
[----:B------:R-:W-:Y:S05]  /*0820*/  BRA.U UP1, `(.L_x_2) ;  /* 0x0000000101bc7547 */ /* 0x000fea000b800000 */
[----:B------:R-:W1:Y:S01]  /*0830*/  LDC R6, c[0x0][0x398] ;  /* 0x0000e600ff067b82 */ /* 0x000e620000000800 */
[----:B------:R-:W2:Y:S01]  /*0840*/  LDCU.64 UR6, c[0x0][0x390] ;  /* 0x00007200ff0677ac */ /* 0x000ea20008000a00 */
[----:B-1----:R-:W-:-:S06]  /*0850*/  IMAD R8, R5, R6, RZ ;  /* 0x0000000605087224 */ /* 0x002fcc00078e02ff */
[----:B------:R-:W1:Y:S01]  /*0860*/  LDC.64 R4, c[0x0][0x390] ;  /* 0x0000e400ff047b82 */ /* 0x000e620000000a00 */
[CC--:B------:R-:W-:Y:S02]  /*0870*/  IADD3 R7, P0, PT, R8.reuse, R3.reuse, RZ ;  /* 0x0000000308077210 */ /* 0x0c0fe40007f1e0ff */
[----:B0-----:R-:W-:Y:S02]  /*0880*/  IADD3 R21, PT, PT, R8, R3, RZ ;  /* 0x0000000308157210 */ /* 0x001fe40007ffe0ff */
[----:B------:R-:W-:Y:S01]  /*0890*/  SHF.L.U32 R27, R7, 0x2, RZ ;  /* 0x00000002071b7819 */ /* 0x000fe200000006ff */
[----:B------:R-:W-:Y:S02]  /*08a0*/  IMAD.X R2, RZ, RZ, RZ, P0 ;  /* 0x000000ffff027224 */ /* 0x000fe400000e06ff */
[----:B------:R-:W-:Y:S01]  /*08b0*/  IMAD.WIDE.U32 R18, R21, 0x4, R12 ;  /* 0x0000000415127825 */ /* 0x000fe200078e000c */
[----:B------:R-:W-:Y:S02]  /*08c0*/  IADD3 R24, P0, PT, R12, R27, RZ ;  /* 0x0000001b0c187210 */ /* 0x000fe40007f1e0ff */
[----:B------:R-:W-:Y:S01]  /*08d0*/  SHF.L.U64.HI R7, R7, 0x2, R2 ;  /* 0x0000000207077819 */ /* 0x000fe20000010202 */
[----:B------:R-:W-:Y:S01]  /*08e0*/  IMAD.WIDE R22, R21, 0x4, R12 ;  /* 0x0000000415167825 */ /* 0x000fe200078e020c */
[----:B--2---:R-:W-:Y:S01]  /*08f0*/  IADD3 R26, P1, PT, R27, UR6, RZ ;  /* 0x000000061b1a7c10 */ /* 0x004fe2000ff3e0ff */
[----:B------:R0:W2:Y:S01]  /*0900*/  LDG.E R2, desc[UR8][R18.64] ;  /* 0x0000000812027981 */ /* 0x0000a2000c1e1900 */
[----:B------:R-:W-:-:S02]  /*0910*/  IADD3.X R25, PT, PT, R13, R7, RZ, P0, !PT ;  /* 0x000000070d197210 */ /* 0x000fc400007fe4ff */
[-C--:B------:R-:W-:Y:S01]  /*0920*/  IADD3 R20, PT, PT, R3, -R6.reuse, R8 ;  /* 0x8000000603147210 */ /* 0x080fe20007ffe008 */
[----:B------:R-:W2:Y:S01]  /*0930*/  LDG.E R23, desc[UR8][R22.64+-0x4] ;  /* 0xfffffc0816177981 */ /* 0x000ea2000c1e1900 */
[----:B------:R-:W-:Y:S02]  /*0940*/  IADD3.X R27, PT, PT, R7, UR7, RZ, P1, !PT ;  /* 0x00000007071b7c10 */ /* 0x000fe40008ffe4ff */
[C---:B------:R-:W-:Y:S01]  /*0950*/  IADD3 R29, PT, PT, R21.reuse, R6, RZ ;  /* 0x00000006151d7210 */ /* 0x040fe20007ffe0ff */
[----:B------:R-:W3:Y:S01]  /*0960*/  LDG.E R25, desc[UR8][R24.64+0x4] ;  /* 0x0000040818197981 */ /* 0x000ee2000c1e1900 */
[----:B-1----:R-:W-:-:S03]  /*0970*/  IMAD.WIDE R6, R21, 0x4, R4 ;  /* 0x0000000415067825 */ /* 0x002fc600078e0204 */
[----:B------:R-:W4:Y:S01]  /*0980*/  LDG.E R26, desc[UR8][R26.64+0x4] ;  /* 0x000004081a1a7981 */ /* 0x000f22000c1e1900 */
[----:B------:R-:W-:-:S03]  /*0990*/  IMAD.WIDE R8, R20, 0x4, R12 ;  /* 0x0000000414087825 */ /* 0x000fc600078e020c */
[----:B------:R-:W5:Y:S01]  /*09a0*/  LDG.E R6, desc[UR8][R6.64+-0x4] ;  /* 0xfffffc0806067981 */ /* 0x000f62000c1e1900 */
[----:B------:R-:W-:-:S03]  /*09b0*/  IMAD.WIDE.U32 R10, R29, 0x4, R12 ;  /* 0x000000041d0a7825 */ /* 0x000fc600078e000c */
[----:B------:R-:W5:Y:S01]  /*09c0*/  LDG.E R9, desc[UR8][R8.64] ;  /* 0x0000000808097981 */ /* 0x000f62000c1e1900 */
[----:B0-----:R-:W-:-:S03]  /*09d0*/  IMAD.WIDE R18, R20, 0x4, R4 ;  /* 0x0000000414127825 */ /* 0x001fc600078e0204 */
[----:B------:R-:W5:Y:S01]  /*09e0*/  LDG.E R11, desc[UR8][R10.64] ;  /* 0x000000080a0b7981 */ /* 0x000f62000c1e1900 */
[----:B------:R-:W-:-:S03]  /*09f0*/  IMAD.WIDE.U32 R4, R29, 0x4, R4 ;  /* 0x000000041d047825 */ /* 0x000fc600078e0004 */
[----:B------:R-:W5:Y:S04]  /*0a00*/  LDG.E R18, desc[UR8][R18.64] ;  /* 0x0000000812127981 */ /* 0x000f68000c1e1900 */
[----:B------:R-:W5:Y:S01]  /*0a10*/  LDG.E R4, desc[UR8][R4.64] ;  /* 0x0000000804047981 */ /* 0x000f62000c1e1900 */
[----:B------:R-:W-:Y:S01]  /*0a20*/  UMOV UR6, 0x9999999a ;  /* 0x9999999a00067882 */ /* 0x000fe20000000000 */
[----:B------:R-:W-:Y:S01]  /*0a30*/  UMOV UR7, 0x3fc99999 ;  /* 0x3fc9999900077882 */ /* 0x000fe20000000000 */
[C---:B--2---:R-:W-:Y:S01]  /*0a40*/  FADD R23, -R2.reuse, R23 ;  /* 0x0000001702177221 */ /* 0x044fe20000000100 */
[----:B---3--:R-:W-:-:S04]  /*0a50*/  FADD R25, -R2, R25 ;  /* 0x0000001902197221 */ /* 0x008fc80000000100 */
[----:B----4-:R-:W-:-:S04]  /*0a60*/  FMUL R26, R25, R26 ;  /* 0x0000001a191a7220 */ /* 0x010fc80000400000 */
[----:B-----5:R-:W-:Y:S01]  /*0a70*/  FFMA R23, R23, R6, R26 ;  /* 0x0000000617177223 */ /* 0x020fe2000000001a */
[C---:B------:R-:W-:Y:S01]  /*0a80*/  FADD R6, -R2.reuse, R9 ;  /* 0x0000000902067221 */ /* 0x040fe20000000100 */
        /* <DEDUP_REMOVED lines=8> */
[----:B0-----:R1:W-:Y:S02]  /*0b10*/  STG.E desc[UR8][R4.64], R7 ;  /* 0x0000000704007986 */ /* 0x0013e4000c101908 */
.L_x_2:
[----:B------:R-:W2:Y:S02]  /*0b20*/  LDCU UR5, c[0x0][0x398] ;  /* 0x00007300ff0577ac */ /* 0x000ea40008000800 */
[----:B--2---:R-:W-:-:S06]  /*0b30*/  UIADD3 UR5, UPT, UPT, UR5, -0x2, URZ ;  /* 0xfffffffe05057890 */ /* 0x004fcc000fffe0ff */
[C---:B------:R-:W-:Y:S02]  /*0b40*/  ISETP.NE.AND P0, PT, R3.reuse, UR5, PT ;  /* 0x0000000503007c0c */ /* 0x040fe4000bf05270 */
[----:B------:R-:W-:-:S11]  /*0b50*/  IADD3 R3, PT, PT, R3, 0x1, RZ ;  /* 0x0000000103037810 */ /* 0x000fd60007ffe0ff */
[----:B------:R-:W-:Y:S05]  /*0b60*/  @P0 BRA `(.L_x_3) ;  /* 0xfffffff400780947 */ /* 0x000fea000383ffff */
[----:B------:R-:W-:Y:S02]  /*0b70*/  MOV R12, R14 ;  /* 0x0000000e000c7202 */ /* 0x000fe40000000f00 */
[----:B------:R-:W-:Y:S02]  /*0b80*/  MOV R13, R15 ;  /* 0x0000000f000d7202 */ /* 0x000fe40000000f00 */
[----:B------:R-:W-:Y:S02]  /*0b90*/  MOV R14, R16 ;  /* 0x00000010000e7202 */ /* 0x000fe40000000f00 */
[----:B------:R-:W-:Y:S01]  /*0ba0*/  MOV R15, R17 ;  /* 0x00000011000f7202 */ /* 0x000fe20000000f00 */
[----:B------:R-:W-:Y:S06]  /*0bb0*/  BRA.U UP0, `(.L_x_4) ;  /* 0xfffffff5004c7547 */ /* 0x000fec000b83ffff */
[----:B------:R-:W-:Y:S05]  /*0bc0*/  EXIT ;  /* 0x000000000000794d */ /* 0x000fea0003800000 */
.L_x_5:
[----:B------:R-:W-:-:S00]  /*0bd0*/  BRA `(.L_x_5) ;  /* 0xfffffffc00fc7947 */ /* 0x000fc0000383ffff */
[----:B------:R-:W-:-:S00]  /*0be0*/  NOP ;  /* 0x0000000000007918 */ /* 0x000fc00000000000 */
        /* <DEDUP_REMOVED lines=9> */
.L_x_6:


//--------------------- .nv.shared.reserved.0     --------------------------
	.section	.nv.shared.reserved.0,"aw",@nobits
	.weak		__nv_reservedSMEM_offset_0_alias
	.size		__nv_reservedSMEM_offset_0_alias, 0, 64
	.other		__nv_reservedSMEM_offset_0_alias,@"STO_CUDA_RESERVED_SHARED STV_DEFAULT"
__nv_reservedSMEM_offset_0_alias:
	.zero		0
	.zero		64


//--------------------- .nv.constant0._Z12stencil_cudaPfS_S_iii --------------------------
	.section	.nv.constant0._Z12stencil_cudaPfS_S_iii,"a",@progbits
	.sectionflags	@""
	.align	4
.nv.constant0._Z12stencil_cudaPfS_S_iii:
	.zero		932


//--------------------- SYMBOLS --------------------------

	.type		.nv.reservedSmem.offset0,@object
	.size		.nv.reservedSmem.offset0,0x4
